//
// Generated by NVIDIA NVVM Compiler
//
// Compiler Build ID: CL-36424714
// Cuda compilation tools, release 13.0, V13.0.88
// Based on NVVM 20.0.0
//

.version 9.0
.target sm_100
.address_size 64

	// .globl	cudasort

.visible .entry cudasort(
	.param .u64 .ptr .align 1 cudasort_param_0,
	.param .u64 .ptr .align 1 cudasort_param_1,
	.param .u32 cudasort_param_2,
	.param .u32 cudasort_param_3
)
{


	ret;

}


// ===== COMPILED SASS (sm_100) =====

	.target	sm_100

	.elftype	@"ET_EXEC"


//--------------------- .note.nv.tkinfo           --------------------------
	.section	.note.nv.tkinfo,"",@"SHT_NOTE"
	.sectionflags	@"SHF_NOTE_NV_TKINFO"
	.tkinfo
        /*0018*/ 	.word	0x00000002
        /*0030*/ 	.string	""
        /*0030*/ 	.string	"ptxas"
        /*0030*/ 	.string	"Cuda compilation tools, release 13.0, V13.0.88"
        /*0030*/ 	.string	"Build cuda_13.0.r13.0/compiler.36424714_0"
        /*0030*/ 	.string	"-arch sm_100 -m 64 "



//--------------------- .note.nv.cuinfo           --------------------------
	.section	.note.nv.cuinfo,"",@"SHT_NOTE"
	.sectionflags	@"SHF_NOTE_NV_CUINFO"
        /*0018*/ 	.short	0x0002
        /*001a*/ 	.short	0x0064
        /*001c*/ 	.short	0x0082
	.zero		2


//--------------------- .nv.info                  --------------------------
	.section	.nv.info,"",@"SHT_CUDA_INFO"
	.align	4


	//----- nvinfo : EIATTR_REGCOUNT
	.align		4
        /*0000*/ 	.byte	0x04, 0x2f
        /*0002*/ 	.short	(.L_1 - .L_0)
	.align		4
.L_0:
        /*0004*/ 	.word	index@(cudasort)
        /*0008*/ 	.word	0x00000004


	//----- nvinfo : EIATTR_FRAME_SIZE
	.align		4
.L_1:
        /*000c*/ 	.byte	0x04, 0x11
        /*000e*/ 	.short	(.L_3 - .L_2)
	.align		4
.L_2:
        /*0010*/ 	.word	index@(cudasort)
        /*0014*/ 	.word	0x00000000


	//----- nvinfo : EIATTR_MIN_STACK_SIZE
	.align		4
.L_3:
        /*0018*/ 	.byte	0x04, 0x12
        /*001a*/ 	.short	(.L_5 - .L_4)
	.align		4
.L_4:
        /*001c*/ 	.word	index@(cudasort)
        /*0020*/ 	.word	0x00000000
.L_5:


//--------------------- .nv.compat                --------------------------
	.section	.nv.compat,"",@"SHT_CUDA_COMPAT_INFO"
	.align	4
        /*0000*/ 	.byte	0x02, 0x09, 0x00, 0x00, 0x02, 0x02, 0x01, 0x00, 0x02, 0x05, 0x05, 0x00, 0x03, 0x07, 0x01, 0x01
        /*0010*/ 	.byte	0x02, 0x03, 0x00, 0x00, 0x02, 0x06, 0x01, 0x00, 0x04, 0x0b, 0x08, 0x00, 0x09, 0x00, 0x00, 0x00
        /*0020*/ 	.byte	0x00, 0x00, 0x00, 0x00


//--------------------- .nv.info.cudasort         --------------------------
	.section	.nv.info.cudasort,"",@"SHT_CUDA_INFO"
	.sectionflags	@""
	.align	4


	//----- nvinfo : EIATTR_CUDA_API_VERSION
	.align		4
        /*0000*/ 	.byte	0x04, 0x37
        /*0002*/ 	.short	(.L_7 - .L_6)
.L_6:
        /*0004*/ 	.word	0x00000082


	//----- nvinfo : EIATTR_KPARAM_INFO
	.align		4
.L_7:
        /*0008*/ 	.byte	0x04, 0x17
        /*000a*/ 	.short	(.L_9 - .L_8)
.L_8:
        /*000c*/ 	.word	0x00000000
        /*0010*/ 	.short	0x0003
        /*0012*/ 	.short	0x0014
        /*0014*/ 	.byte	0x00, 0xf0, 0x11, 0x00


	//----- nvinfo : EIATTR_KPARAM_INFO
	.align		4
.L_9:
        /*0018*/ 	.byte	0x04, 0x17
        /*001a*/ 	.short	(.L_11 - .L_10)
.L_10:
        /*001c*/ 	.word	0x00000000
        /*0020*/ 	.short	0x0002
        /*0022*/ 	.short	0x0010
        /*0024*/ 	.byte	0x00, 0xf0, 0x11, 0x00


	//----- nvinfo : EIATTR_KPARAM_INFO
	.align		4
.L_11:
        /*0028*/ 	.byte	0x04, 0x17
        /*002a*/ 	.short	(.L_13 - .L_12)
.L_12:
        /*002c*/ 	.word	0x00000000
        /*0030*/ 	.short	0x0001
        /*0032*/ 	.short	0x0008
        /*0034*/ 	.byte	0x00, 0xf5, 0x21, 0x00


	//----- nvinfo : EIATTR_KPARAM_INFO
	.align		4
.L_13:
        /*0038*/ 	.byte	0x04, 0x17
        /*003a*/ 	.short	(.L_15 - .L_14)
.L_14:
        /*003c*/ 	.word	0x00000000
        /*0040*/ 	.short	0x0000
        /*0042*/ 	.short	0x0000
        /*0044*/ 	.byte	0x00, 0xf5, 0x21, 0x00


	//----- nvinfo : EIATTR_SPARSE_MMA_MASK
	.align		4
.L_15:
        /*0048*/ 	.byte	0x03, 0x50
        /*004a*/ 	.short	0x0000


	//----- nvinfo : EIATTR_MAXREG_COUNT
	.align		4
        /*004c*/ 	.byte	0x03, 0x1b
        /*004e*/ 	.short	0x00ff


	//----- nvinfo : EIATTR_MERCURY_ISA_VERSION
	.align		4
        /*0050*/ 	.byte	0x03, 0x5f
        /*0052*/ 	.short	0x0101


	//----- nvinfo : EIATTR_VRC_CTA_INIT_COUNT
	.align		4
        /*0054*/ 	.byte	0x02, 0x4a
	.zero		1
	.zero		1


	//----- nvinfo : EIATTR_EXIT_INSTR_OFFSETS
	.align		4
        /*0058*/ 	.byte	0x04, 0x1c
        /*005a*/ 	.short	(.L_17 - .L_16)


	//   ....[0]....
.L_16:
        /*005c*/ 	.word	0x00000010


	//----- nvinfo : EIATTR_CBANK_PARAM_SIZE
	.align		4
.L_17:
        /*0060*/ 	.byte	0x03, 0x19
        /*0062*/ 	.short	0x0018


	//----- nvinfo : EIATTR_PARAM_CBANK
	.align		4
        /*0064*/ 	.byte	0x04, 0x0a
        /*0066*/ 	.short	(.L_19 - .L_18)
	.align		4
.L_18:
        /*0068*/ 	.word	index@(.nv.constant0.cudasort)
        /*006c*/ 	.short	0x0380
        /*006e*/ 	.short	0x0018


	//----- nvinfo : EIATTR_SW_WAR
	.align		4
.L_19:
        /*0070*/ 	.byte	0x04, 0x36
        /*0072*/ 	.short	(.L_21 - .L_20)
.L_20:
        /*0074*/ 	.word	0x00000008
.L_21:


//--------------------- .nv.callgraph             --------------------------
	.section	.nv.callgraph,"",@"SHT_CUDA_CALLGRAPH"
	.align	4
	.sectionentsize	8
	.align		4
        /*0000*/ 	.word	0x00000000
	.align		4
        /*0004*/ 	.word	0xffffffff
	.align		4
        /*0008*/ 	.word	0x00000000
	.align		4
        /*000c*/ 	.word	0xfffffffe
	.align		4
        /*0010*/ 	.word	0x00000000
	.align		4
        /*0014*/ 	.word	0xfffffffd
	.align		4
        /*0018*/ 	.word	0x00000000
	.align		4
        /*001c*/ 	.word	0xfffffffc


//--------------------- .text.cudasort            --------------------------
	.section	.text.cudasort,"ax",@progbits
	.align	128
        .global         cudasort
        .type           cudasort,@function
        .size           cudasort,(.L_x_1 - cudasort)
        .other          cudasort,@"STO_CUDA_ENTRY STV_DEFAULT"
cudasort:
.text.cudasort:
[----:B------:R-:W-:Y:S01]  /*0000*/  LDC R1, c[0x0][0x37c] ;  /* 0x0000df00ff017b82 */ /* 0x000fe20000000800 */
[----:B------:R-:W-:Y:S05]  /*0010*/  EXIT ;  /* 0x000000000000794d */ /* 0x000fea0003800000 */
.L_x_0:
[----:B------:R-:W-:-:S00]  /*0020*/  BRA `(.L_x_0) ;  /* 0xfffffffc00fc7947 */ /* 0x000fc0000383ffff */
[----:B------:R-:W-:-:S00]  /*0030*/  NOP ;  /* 0x0000000000007918 */ /* 0x000fc00000000000 */
        /* <DEDUP_REMOVED lines=12> */
.L_x_1:


//--------------------- .nv.shared.reserved.0     --------------------------
	.section	.nv.shared.reserved.0,"aw",@nobits
	.weak		__nv_reservedSMEM_offset_0_alias
	.size		__nv_reservedSMEM_offset_0_alias, 0, 64
	.other		__nv_reservedSMEM_offset_0_alias,@"STO_CUDA_RESERVED_SHARED STV_DEFAULT"
__nv_reservedSMEM_offset_0_alias:
	.zero		0
	.zero		64


//--------------------- .nv.constant0.cudasort    --------------------------
	.section	.nv.constant0.cudasort,"a",@progbits
	.sectionflags	@""
	.align	4
.nv.constant0.cudasort:
	.zero		920


//--------------------- SYMBOLS --------------------------

	.type		.nv.reservedSmem.offset0,@object
	.size		.nv.reservedSmem.offset0,0x4
